//
// Generated by NVIDIA NVVM Compiler
//
// Compiler Build ID: CL-36424714
// Cuda compilation tools, release 13.0, V13.0.88
// Based on NVVM 20.0.0
//

.version 9.0
.target sm_100
.address_size 64

	// .globl	_Z14MatrixAdditionPiS_S_
.extern .func  (.param .b32 func_retval0) vprintf
(
	.param .b64 vprintf_param_0,
	.param .b64 vprintf_param_1
)
;
.global .align 1 .b8 $str[3] = {37, 100};

.visible .entry _Z14MatrixAdditionPiS_S_(
	.param .u64 .ptr .align 1 _Z14MatrixAdditionPiS_S__param_0,
	.param .u64 .ptr .align 1 _Z14MatrixAdditionPiS_S__param_1,
	.param .u64 .ptr .align 1 _Z14MatrixAdditionPiS_S__param_2
)
{
	.local .align 8 .b8 	__local_depot0[8];
	.reg .b64 	%SP;
	.reg .b64 	%SPL;
	.reg .pred 	%p<4>;
	.reg .b32 	%r<25>;
	.reg .b64 	%rd<19>;

	mov.u64 	%SPL, __local_depot0;
	cvta.local.u64 	%SP, %SPL;
	ld.param.u64 	%rd4, [_Z14MatrixAdditionPiS_S__param_0];
	ld.param.u64 	%rd5, [_Z14MatrixAdditionPiS_S__param_1];
	ld.param.u64 	%rd6, [_Z14MatrixAdditionPiS_S__param_2];
	cvta.to.global.u64 	%rd1, %rd6;
	cvta.to.global.u64 	%rd2, %rd4;
	cvta.to.global.u64 	%rd3, %rd5;
	add.u64 	%rd7, %SP, 0;
	add.u64 	%rd8, %SPL, 0;
	mov.u32 	%r10, %tid.x;
	mov.u32 	%r11, %ctaid.x;
	mov.u32 	%r12, %ntid.x;
	mad.lo.s32 	%r13, %r11, %r12, %r10;
	st.local.u32 	[%rd8], %r12;
	mov.u64 	%rd9, $str;
	cvta.global.u64 	%rd10, %rd9;
	{ // callseq 0, 0
	.param .b64 param0;
	st.param.b64 	[param0], %rd10;
	.param .b64 param1;
	st.param.b64 	[param1], %rd7;
	.param .b32 retval0;
	call.uni (retval0), 
	vprintf, 
	(
	param0, 
	param1
	);
	ld.param.b32 	%r14, [retval0];
	} // callseq 0
	mul.lo.s32 	%r23, %r13, 342;
	or.b32  	%r22, %r23, 1;
	mov.b32 	%r24, 0;
$L__BB0_1:
	setp.gt.s32 	%p1, %r23, 262143;
	@%p1 bra 	$L__BB0_3;
	mul.wide.s32 	%rd11, %r23, 4;
	add.s64 	%rd12, %rd3, %rd11;
	ld.global.u32 	%r16, [%rd12];
	add.s64 	%rd13, %rd2, %rd11;
	ld.global.u32 	%r17, [%rd13];
	add.s32 	%r18, %r17, %r16;
	add.s64 	%rd14, %rd1, %rd11;
	st.global.u32 	[%rd14], %r18;
$L__BB0_3:
	setp.gt.s32 	%p2, %r23, 262142;
	@%p2 bra 	$L__BB0_5;
	mul.wide.s32 	%rd15, %r22, 4;
	add.s64 	%rd16, %rd3, %rd15;
	ld.global.u32 	%r19, [%rd16];
	add.s64 	%rd17, %rd2, %rd15;
	ld.global.u32 	%r20, [%rd17];
	add.s32 	%r21, %r20, %r19;
	add.s64 	%rd18, %rd1, %rd15;
	st.global.u32 	[%rd18], %r21;
$L__BB0_5:
	add.s32 	%r24, %r24, 2;
	add.s32 	%r23, %r23, 2;
	add.s32 	%r22, %r22, 2;
	setp.ne.s32 	%p3, %r24, 342;
	@%p3 bra 	$L__BB0_1;
	ret;

}


// ===== COMPILED SASS (sm_100) =====

	.target	sm_100

	.elftype	@"ET_EXEC"


//--------------------- .note.nv.tkinfo           --------------------------
	.section	.note.nv.tkinfo,"",@"SHT_NOTE"
	.sectionflags	@"SHF_NOTE_NV_TKINFO"
	.tkinfo
        /*0018*/ 	.word	0x00000002
        /*0030*/ 	.string	""
        /*0030*/ 	.string	"ptxas"
        /*0030*/ 	.string	"Cuda compilation tools, release 13.0, V13.0.88"
        /*0030*/ 	.string	"Build cuda_13.0.r13.0/compiler.36424714_0"
        /*0030*/ 	.string	"-arch sm_100 -m 64 "



//--------------------- .note.nv.cuinfo           --------------------------
	.section	.note.nv.cuinfo,"",@"SHT_NOTE"
	.sectionflags	@"SHF_NOTE_NV_CUINFO"
        /*0018*/ 	.short	0x0002
        /*001a*/ 	.short	0x0064
        /*001c*/ 	.short	0x0082
	.zero		2


//--------------------- .nv.info                  --------------------------
	.section	.nv.info,"",@"SHT_CUDA_INFO"
	.align	4


	//----- nvinfo : EIATTR_REGCOUNT
	.align		4
        /*0000*/ 	.byte	0x04, 0x2f
        /*0002*/ 	.short	(.L_2 - .L_1)
	.align		4
.L_1:
        /*0004*/ 	.word	index@(_Z14MatrixAdditionPiS_S_)
        /*0008*/ 	.word	0x00000018


	//----- nvinfo : EIATTR_FRAME_SIZE
	.align		4
.L_2:
        /*000c*/ 	.byte	0x04, 0x11
        /*000e*/ 	.short	(.L_4 - .L_3)
	.align		4
.L_3:
        /*0010*/ 	.word	index@(_Z14MatrixAdditionPiS_S_)
        /*0014*/ 	.word	0x00000008


	//----- nvinfo : EIATTR_MIN_STACK_SIZE
	.align		4
.L_4:
        /*0018*/ 	.byte	0x04, 0x12
        /*001a*/ 	.short	(.L_6 - .L_5)
	.align		4
.L_5:
        /*001c*/ 	.word	index@(_Z14MatrixAdditionPiS_S_)
        /*0020*/ 	.word	0x00000008
.L_6:


//--------------------- .nv.compat                --------------------------
	.section	.nv.compat,"",@"SHT_CUDA_COMPAT_INFO"
	.align	4
        /*0000*/ 	.byte	0x02, 0x09, 0x00, 0x00, 0x02, 0x02, 0x01, 0x00, 0x02, 0x05, 0x05, 0x00, 0x03, 0x07, 0x01, 0x01
        /*0010*/ 	.byte	0x02, 0x03, 0x00, 0x00, 0x02, 0x06, 0x01, 0x00, 0x04, 0x0b, 0x08, 0x00, 0x09, 0x00, 0x00, 0x00
        /*0020*/ 	.byte	0x00, 0x00, 0x00, 0x00


//--------------------- .nv.info._Z14MatrixAdditionPiS_S_ --------------------------
	.section	.nv.info._Z14MatrixAdditionPiS_S_,"",@"SHT_CUDA_INFO"
	.sectionflags	@""
	.align	4


	//----- nvinfo : EIATTR_CUDA_API_VERSION
	.align		4
        /*0000*/ 	.byte	0x04, 0x37
        /*0002*/ 	.short	(.L_8 - .L_7)
.L_7:
        /*0004*/ 	.word	0x00000082


	//----- nvinfo : EIATTR_KPARAM_INFO
	.align		4
.L_8:
        /*0008*/ 	.byte	0x04, 0x17
        /*000a*/ 	.short	(.L_10 - .L_9)
.L_9:
        /*000c*/ 	.word	0x00000000
        /*0010*/ 	.short	0x0002
        /*0012*/ 	.short	0x0010
        /*0014*/ 	.byte	0x00, 0xf5, 0x21, 0x00


	//----- nvinfo : EIATTR_KPARAM_INFO
	.align		4
.L_10:
        /*0018*/ 	.byte	0x04, 0x17
        /*001a*/ 	.short	(.L_12 - .L_11)
.L_11:
        /*001c*/ 	.word	0x00000000
        /*0020*/ 	.short	0x0001
        /*0022*/ 	.short	0x0008
        /*0024*/ 	.byte	0x00, 0xf5, 0x21, 0x00


	//----- nvinfo : EIATTR_KPARAM_INFO
	.align		4
.L_12:
        /*0028*/ 	.byte	0x04, 0x17
        /*002a*/ 	.short	(.L_14 - .L_13)
.L_13:
        /*002c*/ 	.word	0x00000000
        /*0030*/ 	.short	0x0000
        /*0032*/ 	.short	0x0000
        /*0034*/ 	.byte	0x00, 0xf5, 0x21, 0x00


	//----- nvinfo : EIATTR_SPARSE_MMA_MASK
	.align		4
.L_14:
        /*0038*/ 	.byte	0x03, 0x50
        /*003a*/ 	.short	0x0000


	//----- nvinfo : EIATTR_MAXREG_COUNT
	.align		4
        /*003c*/ 	.byte	0x03, 0x1b
        /*003e*/ 	.short	0x00ff


	//----- nvinfo : EIATTR_EXTERNS
	.align		4
        /*0040*/ 	.byte	0x04, 0x0f
        /*0042*/ 	.short	(.L_16 - .L_15)


	//   ....[0]....
	.align		4
.L_15:
        /*0044*/ 	.word	index@(vprintf)


	//----- nvinfo : EIATTR_MERCURY_ISA_VERSION
	.align		4
.L_16:
        /*0048*/ 	.byte	0x03, 0x5f
        /*004a*/ 	.short	0x0101


	//----- nvinfo : EIATTR_VRC_CTA_INIT_COUNT
	.align		4
        /*004c*/ 	.byte	0x02, 0x4a
	.zero		1
	.zero		1


	//----- nvinfo : EIATTR_SYSCALL_OFFSETS
	.align		4
        /*0050*/ 	.byte	0x04, 0x46
        /*0052*/ 	.short	(.L_18 - .L_17)


	//   ....[0]....
.L_17:
        /*0054*/ 	.word	0x00000120


	//----- nvinfo : EIATTR_EXIT_INSTR_OFFSETS
	.align		4
.L_18:
        /*0058*/ 	.byte	0x04, 0x1c
        /*005a*/ 	.short	(.L_20 - .L_19)


	//   ....[0]....
.L_19:
        /*005c*/ 	.word	0x00000310


	//----- nvinfo : EIATTR_CRS_STACK_SIZE
	.align		4
.L_20:
        /*0060*/ 	.byte	0x04, 0x1e
        /*0062*/ 	.short	(.L_22 - .L_21)
.L_21:
        /*0064*/ 	.word	0x00000000


	//----- nvinfo : EIATTR_CBANK_PARAM_SIZE
	.align		4
.L_22:
        /*0068*/ 	.byte	0x03, 0x19
        /*006a*/ 	.short	0x0018


	//----- nvinfo : EIATTR_PARAM_CBANK
	.align		4
        /*006c*/ 	.byte	0x04, 0x0a
        /*006e*/ 	.short	(.L_24 - .L_23)
	.align		4
.L_23:
        /*0070*/ 	.word	index@(.nv.constant0._Z14MatrixAdditionPiS_S_)
        /*0074*/ 	.short	0x0380
        /*0076*/ 	.short	0x0018


	//----- nvinfo : EIATTR_SW_WAR
	.align		4
.L_24:
        /*0078*/ 	.byte	0x04, 0x36
        /*007a*/ 	.short	(.L_26 - .L_25)
.L_25:
        /*007c*/ 	.word	0x00000008
.L_26:


//--------------------- .nv.callgraph             --------------------------
	.section	.nv.callgraph,"",@"SHT_CUDA_CALLGRAPH"
	.align	4
	.sectionentsize	8
	.align		4
        /*0000*/ 	.word	0x00000000
	.align		4
        /*0004*/ 	.word	0xffffffff
	.align		4
        /*0008*/ 	.word	index@(_Z14MatrixAdditionPiS_S_)
	.align		4
        /*000c*/ 	.word	index@(vprintf)
	.align		4
        /*0010*/ 	.word	0x00000000
	.align		4
        /*0014*/ 	.word	0xfffffffe
	.align		4
        /*0018*/ 	.word	0x00000000
	.align		4
        /*001c*/ 	.word	0xfffffffd
	.align		4
        /*0020*/ 	.word	0x00000000
	.align		4
        /*0024*/ 	.word	0xfffffffc


//--------------------- .nv.constant4             --------------------------
	.section	.nv.constant4,"a",@progbits
	.align	8
	.align		8
.nv.constant4:
        /*0000*/ 	.dword	vprintf
	.align		8
        /*0008*/ 	.dword	$str


//--------------------- .text._Z14MatrixAdditionPiS_S_ --------------------------
	.section	.text._Z14MatrixAdditionPiS_S_,"ax",@progbits
	.align	128
        .global         _Z14MatrixAdditionPiS_S_
        .type           _Z14MatrixAdditionPiS_S_,@function
        .size           _Z14MatrixAdditionPiS_S_,(.L_x_3 - _Z14MatrixAdditionPiS_S_)
        .other          _Z14MatrixAdditionPiS_S_,@"STO_CUDA_ENTRY STV_DEFAULT"
_Z14MatrixAdditionPiS_S_:
.text._Z14MatrixAdditionPiS_S_:
[----:B------:R-:W0:Y:S01]  /*0000*/  LDC R1, c[0x0][0x37c] ;  /* 0x0000df00ff017b82 */ /* 0x000e220000000800 */
[----:B------:R-:W1:Y:S07]  /*0010*/  LDCU UR5, c[0x0][0x2fc] ;  /* 0x00005f80ff0577ac */ /* 0x000e6e0008000800 */
[----:B------:R-:W2:Y:S01]  /*0020*/  LDC R10, c[0x0][0x360] ;  /* 0x0000d800ff0a7b82 */ /* 0x000ea20000000800 */
[----:B------:R-:W3:Y:S01]  /*0030*/  S2R R3, SR_TID.X ;  /* 0x0000000000037919 */ /* 0x000ee20000002100 */
[----:B0-----:R-:W-:Y:S01]  /*0040*/  IADD3 R1, PT, PT, R1, -0x8, RZ ;  /* 0xfffffff801017810 */ /* 0x001fe20007ffe0ff */
[----:B------:R-:W0:Y:S01]  /*0050*/  LDCU UR4, c[0x0][0x2f8] ;  /* 0x00005f00ff0477ac */ /* 0x000e220008000800 */
[----:B------:R-:W-:Y:S01]  /*0060*/  MOV R0, 0x0 ;  /* 0x0000000000007802 */ /* 0x000fe20000000f00 */
[----:B------:R-:W4:Y:S03]  /*0070*/  LDCU.64 UR8, c[0x4][0x8] ;  /* 0x01000100ff0877ac */ /* 0x000f260008000a00 */
[----:B------:R-:W3:Y:S01]  /*0080*/  S2UR UR6, SR_CTAID.X ;  /* 0x00000000000679c3 */ /* 0x000ee20000002500 */
[----:B------:R-:W3:Y:S07]  /*0090*/  LDCU.64 UR36, c[0x0][0x358] ;  /* 0x00006b00ff2477ac */ /* 0x000eee0008000a00 */
[----:B------:R1:W3:Y:S01]  /*00a0*/  LDC.64 R8, c[0x4][R0] ;  /* 0x0100000000087b82 */ /* 0x0002e20000000a00 */
[----:B0-----:R-:W-:Y:S01]  /*00b0*/  IADD3 R6, P0, PT, R1, UR4, RZ ;  /* 0x0000000401067c10 */ /* 0x001fe2000ff1e0ff */
[----:B--2---:R0:W-:Y:S01]  /*00c0*/  STL [R1], R10 ;  /* 0x0000000a01007387 */ /* 0x0041e20000100800 */
[----:B----4-:R-:W-:Y:S01]  /*00d0*/  IMAD.U32 R4, RZ, RZ, UR8 ;  /* 0x00000008ff047e24 */ /* 0x010fe2000f8e00ff */
[----:B------:R-:W-:-:S02]  /*00e0*/  MOV R5, UR9 ;  /* 0x0000000900057c02 */ /* 0x000fc40008000f00 */
[----:B-1----:R-:W-:Y:S02]  /*00f0*/  IMAD.X R7, RZ, RZ, UR5, P0 ;  /* 0x00000005ff077e24 */ /* 0x002fe400080e06ff */
[----:B0--3--:R-:W-:-:S07]  /*0100*/  IMAD R2, R10, UR6, R3 ;  /* 0x000000060a027c24 */ /* 0x009fce000f8e0203 */
[----:B------:R-:W-:-:S07]  /*0110*/  LEPC R20, `(.L_x_0) ;  /* 0x000000001014794e */ /* 0x000fce0000000000 */
[----:B------:R-:W-:Y:S05]  /*0120*/  CALL.ABS.NOINC R8 ;  /* 0x0000000008007343 */ /* 0x000fea0003c00000 */
.L_x_0:
[----:B------:R-:W-:Y:S02]  /*0130*/  IMAD R2, R2, 0x156, RZ ;  /* 0x0000015602027824 */ /* 0x000fe400078e02ff */
[----:B------:R-:W-:Y:S02]  /*0140*/  HFMA2 R3, -RZ, RZ, 0, 0 ;  /* 0x00000000ff037431 */ /* 0x000fe400000001ff */
[----:B------:R-:W-:-:S07]  /*0150*/  VIADD R0, R2, 0x1 ;  /* 0x0000000102007836 */ /* 0x000fce0000000000 */
.L_x_1:
[----:B-1----:R-:W0:Y:S01]  /*0160*/  LDC.64 R4, c[0x0][0x388] ;  /* 0x0000e200ff047b82 */ /* 0x002e220000000a00 */
[----:B------:R-:W-:-:S07]  /*0170*/  ISETP.GT.AND P0, PT, R2, 0x3ffff, PT ;  /* 0x0003ffff0200780c */ /* 0x000fce0003f04270 */
[----:B------:R-:W1:Y:S08]  /*0180*/  LDC.64 R6, c[0x0][0x380] ;  /* 0x0000e000ff067b82 */ /* 0x000e700000000a00 */
[----:B------:R-:W2:Y:S01]  /*0190*/  @!P0 LDC.64 R8, c[0x0][0x390] ;  /* 0x0000e400ff088b82 */ /* 0x000ea20000000a00 */
[----:B0-----:R-:W-:-:S07]  /*01a0*/  @!P0 IMAD.WIDE R4, R2, 0x4, R4 ;  /* 0x0000000402048825 */ /* 0x001fce00078e0204 */
[----:B------:R-:W0:Y:S01]  /*01b0*/  LDC.64 R10, c[0x0][0x388] ;  /* 0x0000e200ff0a7b82 */ /* 0x000e220000000a00 */
[----:B------:R-:W3:Y:S01]  /*01c0*/  @!P0 LDG.E R4, desc[UR36][R4.64] ;  /* 0x0000002404048981 */ /* 0x000ee2000c1e1900 */
[----:B-1----:R-:W-:-:S06]  /*01d0*/  @!P0 IMAD.WIDE R6, R2, 0x4, R6 ;  /* 0x0000000402068825 */ /* 0x002fcc00078e0206 */
[----:B------:R-:W1:Y:S01]  /*01e0*/  LDC.64 R12, c[0x0][0x380] ;  /* 0x0000e000ff0c7b82 */ /* 0x000e620000000a00 */
[----:B------:R-:W3:Y:S01]  /*01f0*/  @!P0 LDG.E R7, desc[UR36][R6.64] ;  /* 0x0000002406078981 */ /* 0x000ee2000c1e1900 */
[C---:B------:R-:W-:Y:S01]  /*0200*/  ISETP.GT.AND P1, PT, R2.reuse, 0x3fffe, PT ;  /* 0x0003fffe0200780c */ /* 0x040fe20003f24270 */
[----:B--2---:R-:W-:-:S12]  /*0210*/  @!P0 IMAD.WIDE R8, R2, 0x4, R8 ;  /* 0x0000000402088825 */ /* 0x004fd800078e0208 */
[----:B0-----:R-:W-:-:S04]  /*0220*/  @!P1 IMAD.WIDE R10, R0, 0x4, R10 ;  /* 0x00000004000a9825 */ /* 0x001fc800078e020a */
[----:B-1----:R-:W-:Y:S01]  /*0230*/  @!P1 IMAD.WIDE R12, R0, 0x4, R12 ;  /* 0x00000004000c9825 */ /* 0x002fe200078e020c */
[----:B---3--:R-:W-:Y:S02]  /*0240*/  @!P0 IADD3 R15, PT, PT, R4, R7, RZ ;  /* 0x00000007040f8210 */ /* 0x008fe40007ffe0ff */
[----:B------:R-:W0:Y:S03]  /*0250*/  @!P1 LDC.64 R4, c[0x0][0x390] ;  /* 0x0000e400ff049b82 */ /* 0x000e260000000a00 */
[----:B------:R1:W-:Y:S04]  /*0260*/  @!P0 STG.E desc[UR36][R8.64], R15 ;  /* 0x0000000f08008986 */ /* 0x0003e8000c101924 */
[----:B------:R-:W2:Y:S04]  /*0270*/  @!P1 LDG.E R10, desc[UR36][R10.64] ;  /* 0x000000240a0a9981 */ /* 0x000ea8000c1e1900 */
[----:B------:R-:W2:Y:S01]  /*0280*/  @!P1 LDG.E R13, desc[UR36][R12.64] ;  /* 0x000000240c0d9981 */ /* 0x000ea2000c1e1900 */
[----:B------:R-:W-:-:S02]  /*0290*/  VIADD R3, R3, 0x2 ;  /* 0x0000000203037836 */ /* 0x000fc40000000000 */
[----:B0-----:R-:W-:-:S03]  /*02a0*/  @!P1 IMAD.WIDE R4, R0, 0x4, R4 ;  /* 0x0000000400049825 */ /* 0x001fc600078e0204 */
[----:B------:R-:W-:Y:S02]  /*02b0*/  ISETP.NE.AND P0, PT, R3, 0x156, PT ;  /* 0x000001560300780c */ /* 0x000fe40003f05270 */
[----:B------:R-:W-:Y:S02]  /*02c0*/  IADD3 R2, PT, PT, R2, 0x2, RZ ;  /* 0x0000000202027810 */ /* 0x000fe40007ffe0ff */
[----:B------:R-:W-:Y:S02]  /*02d0*/  IADD3 R0, PT, PT, R0, 0x2, RZ ;  /* 0x0000000200007810 */ /* 0x000fe40007ffe0ff */
[----:B--2---:R-:W-:-:S05]  /*02e0*/  @!P1 IADD3 R7, PT, PT, R10, R13, RZ ;  /* 0x0000000d0a079210 */ /* 0x004fca0007ffe0ff */
[----:B------:R1:W-:Y:S02]  /*02f0*/  @!P1 STG.E desc[UR36][R4.64], R7 ;  /* 0x0000000704009986 */ /* 0x0003e4000c101924 */
[----:B------:R-:W-:Y:S05]  /*0300*/  @P0 BRA `(.L_x_1) ;  /* 0xfffffffc00940947 */ /* 0x000fea000383ffff */
[----:B------:R-:W-:Y:S05]  /*0310*/  EXIT ;  /* 0x000000000000794d */ /* 0x000fea0003800000 */
.L_x_2:
[----:B------:R-:W-:-:S00]  /*0320*/  BRA `(.L_x_2) ;  /* 0xfffffffc00fc7947 */ /* 0x000fc0000383ffff */
[----:B------:R-:W-:-:S00]  /*0330*/  NOP ;  /* 0x0000000000007918 */ /* 0x000fc00000000000 */
        /* <DEDUP_REMOVED lines=12> */
.L_x_3:


//--------------------- .nv.global.init           --------------------------
	.section	.nv.global.init,"aw",@progbits
.nv.global.init:
	.type		$str,@object
	.size		$str,(.L_0 - $str)
$str:
        /*0000*/ 	.byte	0x25, 0x64, 0x00
.L_0:


//--------------------- .nv.shared.reserved.0     --------------------------
	.section	.nv.shared.reserved.0,"aw",@nobits
	.weak		__nv_reservedSMEM_offset_0_alias
	.size		__nv_reservedSMEM_offset_0_alias, 0, 64
	.other		__nv_reservedSMEM_offset_0_alias,@"STO_CUDA_RESERVED_SHARED STV_DEFAULT"
__nv_reservedSMEM_offset_0_alias:
	.zero		0
	.zero		64


//--------------------- .nv.constant0._Z14MatrixAdditionPiS_S_ --------------------------
	.section	.nv.constant0._Z14MatrixAdditionPiS_S_,"a",@progbits
	.sectionflags	@""
	.align	4
.nv.constant0._Z14MatrixAdditionPiS_S_:
	.zero		920


//--------------------- SYMBOLS --------------------------

	.type		.nv.reservedSmem.offset0,@object
	.size		.nv.reservedSmem.offset0,0x4
	.type		vprintf,@function
